//
// Generated by NVIDIA NVVM Compiler
//
// Compiler Build ID: CL-36424714
// Cuda compilation tools, release 13.0, V13.0.88
// Based on NVVM 20.0.0
//

.version 9.0
.target sm_100
.address_size 64

	// .globl	_Z10vector_addPfS_S_i

.visible .entry _Z10vector_addPfS_S_i(
	.param .u64 .ptr .align 1 _Z10vector_addPfS_S_i_param_0,
	.param .u64 .ptr .align 1 _Z10vector_addPfS_S_i_param_1,
	.param .u64 .ptr .align 1 _Z10vector_addPfS_S_i_param_2,
	.param .u32 _Z10vector_addPfS_S_i_param_3
)
{
	.reg .pred 	%p<2>;
	.reg .b32 	%r<6>;
	.reg .b32 	%f<4>;
	.reg .b64 	%rd<11>;

	ld.param.u64 	%rd1, [_Z10vector_addPfS_S_i_param_0];
	ld.param.u64 	%rd2, [_Z10vector_addPfS_S_i_param_1];
	ld.param.u64 	%rd3, [_Z10vector_addPfS_S_i_param_2];
	ld.param.u32 	%r2, [_Z10vector_addPfS_S_i_param_3];
	mov.u32 	%r3, %ctaid.x;
	mov.u32 	%r4, %ntid.x;
	mov.u32 	%r5, %tid.x;
	mad.lo.s32 	%r1, %r3, %r4, %r5;
	setp.ge.s32 	%p1, %r1, %r2;
	@%p1 bra 	$L__BB0_2;
	cvta.to.global.u64 	%rd4, %rd1;
	cvta.to.global.u64 	%rd5, %rd2;
	cvta.to.global.u64 	%rd6, %rd3;
	mul.wide.s32 	%rd7, %r1, 4;
	add.s64 	%rd8, %rd4, %rd7;
	ld.global.f32 	%f1, [%rd8];
	add.s64 	%rd9, %rd5, %rd7;
	ld.global.f32 	%f2, [%rd9];
	add.f32 	%f3, %f1, %f2;
	add.s64 	%rd10, %rd6, %rd7;
	st.global.f32 	[%rd10], %f3;
$L__BB0_2:
	ret;

}
	// .globl	_Z12vector_scalePffi
.visible .entry _Z12vector_scalePffi(
	.param .u64 .ptr .align 1 _Z12vector_scalePffi_param_0,
	.param .f32 _Z12vector_scalePffi_param_1,
	.param .u32 _Z12vector_scalePffi_param_2
)
{
	.reg .pred 	%p<2>;
	.reg .b32 	%r<6>;
	.reg .b32 	%f<4>;
	.reg .b64 	%rd<5>;

	ld.param.u64 	%rd1, [_Z12vector_scalePffi_param_0];
	ld.param.f32 	%f1, [_Z12vector_scalePffi_param_1];
	ld.param.u32 	%r2, [_Z12vector_scalePffi_param_2];
	mov.u32 	%r3, %ctaid.x;
	mov.u32 	%r4, %ntid.x;
	mov.u32 	%r5, %tid.x;
	mad.lo.s32 	%r1, %r3, %r4, %r5;
	setp.ge.s32 	%p1, %r1, %r2;
	@%p1 bra 	$L__BB1_2;
	cvta.to.global.u64 	%rd2, %rd1;
	mul.wide.s32 	%rd3, %r1, 4;
	add.s64 	%rd4, %rd2, %rd3;
	ld.global.f32 	%f2, [%rd4];
	mul.f32 	%f3, %f1, %f2;
	st.global.f32 	[%rd4], %f3;
$L__BB1_2:
	ret;

}


// ===== COMPILED SASS (sm_100) =====

	.target	sm_100

	.elftype	@"ET_EXEC"


//--------------------- .note.nv.tkinfo           --------------------------
	.section	.note.nv.tkinfo,"",@"SHT_NOTE"
	.sectionflags	@"SHF_NOTE_NV_TKINFO"
	.tkinfo
        /*0018*/ 	.word	0x00000002
        /*0030*/ 	.string	""
        /*0030*/ 	.string	"ptxas"
        /*0030*/ 	.string	"Cuda compilation tools, release 13.0, V13.0.88"
        /*0030*/ 	.string	"Build cuda_13.0.r13.0/compiler.36424714_0"
        /*0030*/ 	.string	"-arch sm_100 -m 64 "



//--------------------- .note.nv.cuinfo           --------------------------
	.section	.note.nv.cuinfo,"",@"SHT_NOTE"
	.sectionflags	@"SHF_NOTE_NV_CUINFO"
        /*0018*/ 	.short	0x0002
        /*001a*/ 	.short	0x0064
        /*001c*/ 	.short	0x0082
	.zero		2


//--------------------- .nv.info                  --------------------------
	.section	.nv.info,"",@"SHT_CUDA_INFO"
	.align	4


	//----- nvinfo : EIATTR_REGCOUNT
	.align		4
        /*0000*/ 	.byte	0x04, 0x2f
        /*0002*/ 	.short	(.L_1 - .L_0)
	.align		4
.L_0:
        /*0004*/ 	.word	index@(_Z10vector_addPfS_S_i)
        /*0008*/ 	.word	0x0000000c


	//----- nvinfo : EIATTR_FRAME_SIZE
	.align		4
.L_1:
        /*000c*/ 	.byte	0x04, 0x11
        /*000e*/ 	.short	(.L_3 - .L_2)
	.align		4
.L_2:
        /*0010*/ 	.word	index@(_Z10vector_addPfS_S_i)
        /*0014*/ 	.word	0x00000000


	//----- nvinfo : EIATTR_REGCOUNT
	.align		4
.L_3:
        /*0018*/ 	.byte	0x04, 0x2f
        /*001a*/ 	.short	(.L_5 - .L_4)
	.align		4
.L_4:
        /*001c*/ 	.word	index@(_Z12vector_scalePffi)
        /*0020*/ 	.word	0x00000008


	//----- nvinfo : EIATTR_FRAME_SIZE
	.align		4
.L_5:
        /*0024*/ 	.byte	0x04, 0x11
        /*0026*/ 	.short	(.L_7 - .L_6)
	.align		4
.L_6:
        /*0028*/ 	.word	index@(_Z12vector_scalePffi)
        /*002c*/ 	.word	0x00000000


	//----- nvinfo : EIATTR_MIN_STACK_SIZE
	.align		4
.L_7:
        /*0030*/ 	.byte	0x04, 0x12
        /*0032*/ 	.short	(.L_9 - .L_8)
	.align		4
.L_8:
        /*0034*/ 	.word	index@(_Z12vector_scalePffi)
        /*0038*/ 	.word	0x00000000


	//----- nvinfo : EIATTR_MIN_STACK_SIZE
	.align		4
.L_9:
        /*003c*/ 	.byte	0x04, 0x12
        /*003e*/ 	.short	(.L_11 - .L_10)
	.align		4
.L_10:
        /*0040*/ 	.word	index@(_Z10vector_addPfS_S_i)
        /*0044*/ 	.word	0x00000000
.L_11:


//--------------------- .nv.compat                --------------------------
	.section	.nv.compat,"",@"SHT_CUDA_COMPAT_INFO"
	.align	4
        /*0000*/ 	.byte	0x02, 0x09, 0x00, 0x00, 0x02, 0x02, 0x01, 0x00, 0x02, 0x05, 0x05, 0x00, 0x03, 0x07, 0x01, 0x01
        /*0010*/ 	.byte	0x02, 0x03, 0x00, 0x00, 0x02, 0x06, 0x01, 0x00, 0x04, 0x0b, 0x08, 0x00, 0x09, 0x00, 0x00, 0x00
        /*0020*/ 	.byte	0x00, 0x00, 0x00, 0x00


//--------------------- .nv.info._Z12vector_scalePffi --------------------------
	.section	.nv.info._Z12vector_scalePffi,"",@"SHT_CUDA_INFO"
	.sectionflags	@""
	.align	4


	//----- nvinfo : EIATTR_CUDA_API_VERSION
	.align		4
        /*0000*/ 	.byte	0x04, 0x37
        /*0002*/ 	.short	(.L_13 - .L_12)
.L_12:
        /*0004*/ 	.word	0x00000082


	//----- nvinfo : EIATTR_KPARAM_INFO
	.align		4
.L_13:
        /*0008*/ 	.byte	0x04, 0x17
        /*000a*/ 	.short	(.L_15 - .L_14)
.L_14:
        /*000c*/ 	.word	0x00000000
        /*0010*/ 	.short	0x0002
        /*0012*/ 	.short	0x000c
        /*0014*/ 	.byte	0x00, 0xf0, 0x11, 0x00


	//----- nvinfo : EIATTR_KPARAM_INFO
	.align		4
.L_15:
        /*0018*/ 	.byte	0x04, 0x17
        /*001a*/ 	.short	(.L_17 - .L_16)
.L_16:
        /*001c*/ 	.word	0x00000000
        /*0020*/ 	.short	0x0001
        /*0022*/ 	.short	0x0008
        /*0024*/ 	.byte	0x00, 0xf0, 0x11, 0x00


	//----- nvinfo : EIATTR_KPARAM_INFO
	.align		4
.L_17:
        /*0028*/ 	.byte	0x04, 0x17
        /*002a*/ 	.short	(.L_19 - .L_18)
.L_18:
        /*002c*/ 	.word	0x00000000
        /*0030*/ 	.short	0x0000
        /*0032*/ 	.short	0x0000
        /*0034*/ 	.byte	0x00, 0xf5, 0x21, 0x00


	//----- nvinfo : EIATTR_SPARSE_MMA_MASK
	.align		4
.L_19:
        /*0038*/ 	.byte	0x03, 0x50
        /*003a*/ 	.short	0x0000


	//----- nvinfo : EIATTR_MAXREG_COUNT
	.align		4
        /*003c*/ 	.byte	0x03, 0x1b
        /*003e*/ 	.short	0x00ff


	//----- nvinfo : EIATTR_MERCURY_ISA_VERSION
	.align		4
        /*0040*/ 	.byte	0x03, 0x5f
        /*0042*/ 	.short	0x0101


	//----- nvinfo : EIATTR_VRC_CTA_INIT_COUNT
	.align		4
        /*0044*/ 	.byte	0x02, 0x4a
	.zero		1
	.zero		1


	//----- nvinfo : EIATTR_EXIT_INSTR_OFFSETS
	.align		4
        /*0048*/ 	.byte	0x04, 0x1c
        /*004a*/ 	.short	(.L_21 - .L_20)


	//   ....[0]....
.L_20:
        /*004c*/ 	.word	0x00000070


	//   ....[1]....
        /*0050*/ 	.word	0x000000f0


	//----- nvinfo : EIATTR_CBANK_PARAM_SIZE
	.align		4
.L_21:
        /*0054*/ 	.byte	0x03, 0x19
        /*0056*/ 	.short	0x0010


	//----- nvinfo : EIATTR_PARAM_CBANK
	.align		4
        /*0058*/ 	.byte	0x04, 0x0a
        /*005a*/ 	.short	(.L_23 - .L_22)
	.align		4
.L_22:
        /*005c*/ 	.word	index@(.nv.constant0._Z12vector_scalePffi)
        /*0060*/ 	.short	0x0380
        /*0062*/ 	.short	0x0010


	//----- nvinfo : EIATTR_SW_WAR
	.align		4
.L_23:
        /*0064*/ 	.byte	0x04, 0x36
        /*0066*/ 	.short	(.L_25 - .L_24)
.L_24:
        /*0068*/ 	.word	0x00000008
.L_25:


//--------------------- .nv.info._Z10vector_addPfS_S_i --------------------------
	.section	.nv.info._Z10vector_addPfS_S_i,"",@"SHT_CUDA_INFO"
	.sectionflags	@""
	.align	4


	//----- nvinfo : EIATTR_CUDA_API_VERSION
	.align		4
        /*0000*/ 	.byte	0x04, 0x37
        /*0002*/ 	.short	(.L_27 - .L_26)
.L_26:
        /*0004*/ 	.word	0x00000082


	//----- nvinfo : EIATTR_KPARAM_INFO
	.align		4
.L_27:
        /*0008*/ 	.byte	0x04, 0x17
        /*000a*/ 	.short	(.L_29 - .L_28)
.L_28:
        /*000c*/ 	.word	0x00000000
        /*0010*/ 	.short	0x0003
        /*0012*/ 	.short	0x0018
        /*0014*/ 	.byte	0x00, 0xf0, 0x11, 0x00


	//----- nvinfo : EIATTR_KPARAM_INFO
	.align		4
.L_29:
        /*0018*/ 	.byte	0x04, 0x17
        /*001a*/ 	.short	(.L_31 - .L_30)
.L_30:
        /*001c*/ 	.word	0x00000000
        /*0020*/ 	.short	0x0002
        /*0022*/ 	.short	0x0010
        /*0024*/ 	.byte	0x00, 0xf5, 0x21, 0x00


	//----- nvinfo : EIATTR_KPARAM_INFO
	.align		4
.L_31:
        /*0028*/ 	.byte	0x04, 0x17
        /*002a*/ 	.short	(.L_33 - .L_32)
.L_32:
        /*002c*/ 	.word	0x00000000
        /*0030*/ 	.short	0x0001
        /*0032*/ 	.short	0x0008
        /*0034*/ 	.byte	0x00, 0xf5, 0x21, 0x00


	//----- nvinfo : EIATTR_KPARAM_INFO
	.align		4
.L_33:
        /*0038*/ 	.byte	0x04, 0x17
        /*003a*/ 	.short	(.L_35 - .L_34)
.L_34:
        /*003c*/ 	.word	0x00000000
        /*0040*/ 	.short	0x0000
        /*0042*/ 	.short	0x0000
        /*0044*/ 	.byte	0x00, 0xf5, 0x21, 0x00


	//----- nvinfo : EIATTR_SPARSE_MMA_MASK
	.align		4
.L_35:
        /*0048*/ 	.byte	0x03, 0x50
        /*004a*/ 	.short	0x0000


	//----- nvinfo : EIATTR_MAXREG_COUNT
	.align		4
        /*004c*/ 	.byte	0x03, 0x1b
        /*004e*/ 	.short	0x00ff


	//----- nvinfo : EIATTR_MERCURY_ISA_VERSION
	.align		4
        /*0050*/ 	.byte	0x03, 0x5f
        /*0052*/ 	.short	0x0101


	//----- nvinfo : EIATTR_VRC_CTA_INIT_COUNT
	.align		4
        /*0054*/ 	.byte	0x02, 0x4a
	.zero		1
	.zero		1


	//----- nvinfo : EIATTR_EXIT_INSTR_OFFSETS
	.align		4
        /*0058*/ 	.byte	0x04, 0x1c
        /*005a*/ 	.short	(.L_37 - .L_36)


	//   ....[0]....
.L_36:
        /*005c*/ 	.word	0x00000070


	//   ....[1]....
        /*0060*/ 	.word	0x00000130


	//----- nvinfo : EIATTR_CBANK_PARAM_SIZE
	.align		4
.L_37:
        /*0064*/ 	.byte	0x03, 0x19
        /*0066*/ 	.short	0x001c


	//----- nvinfo : EIATTR_PARAM_CBANK
	.align		4
        /*0068*/ 	.byte	0x04, 0x0a
        /*006a*/ 	.short	(.L_39 - .L_38)
	.align		4
.L_38:
        /*006c*/ 	.word	index@(.nv.constant0._Z10vector_addPfS_S_i)
        /*0070*/ 	.short	0x0380
        /*0072*/ 	.short	0x001c


	//----- nvinfo : EIATTR_SW_WAR
	.align		4
.L_39:
        /*0074*/ 	.byte	0x04, 0x36
        /*0076*/ 	.short	(.L_41 - .L_40)
.L_40:
        /*0078*/ 	.word	0x00000008
.L_41:


//--------------------- .nv.callgraph             --------------------------
	.section	.nv.callgraph,"",@"SHT_CUDA_CALLGRAPH"
	.align	4
	.sectionentsize	8
	.align		4
        /*0000*/ 	.word	0x00000000
	.align		4
        /*0004*/ 	.word	0xffffffff
	.align		4
        /*0008*/ 	.word	0x00000000
	.align		4
        /*000c*/ 	.word	0xfffffffe
	.align		4
        /*0010*/ 	.word	0x00000000
	.align		4
        /*0014*/ 	.word	0xfffffffd
	.align		4
        /*0018*/ 	.word	0x00000000
	.align		4
        /*001c*/ 	.word	0xfffffffc


//--------------------- .text._Z12vector_scalePffi --------------------------
	.section	.text._Z12vector_scalePffi,"ax",@progbits
	.align	128
        .global         _Z12vector_scalePffi
        .type           _Z12vector_scalePffi,@function
        .size           _Z12vector_scalePffi,(.L_x_2 - _Z12vector_scalePffi)
        .other          _Z12vector_scalePffi,@"STO_CUDA_ENTRY STV_DEFAULT"
_Z12vector_scalePffi:
.text._Z12vector_scalePffi:
[----:B------:R-:W-:Y:S01]  /*0000*/  LDC R1, c[0x0][0x37c] ;  /* 0x0000df00ff017b82 */ /* 0x000fe20000000800 */
[----:B------:R-:W0:Y:S07]  /*0010*/  S2R R0, SR_TID.X ;  /* 0x0000000000007919 */ /* 0x000e2e0000002100 */
[----:B------:R-:W0:Y:S01]  /*0020*/  S2UR UR4, SR_CTAID.X ;  /* 0x00000000000479c3 */ /* 0x000e220000002500 */
[----:B------:R-:W1:Y:S07]  /*0030*/  LDCU UR5, c[0x0][0x38c] ;  /* 0x00007180ff0577ac */ /* 0x000e6e0008000800 */
[----:B------:R-:W0:Y:S02]  /*0040*/  LDC R5, c[0x0][0x360] ;  /* 0x0000d800ff057b82 */ /* 0x000e240000000800 */
[----:B0-----:R-:W-:-:S05]  /*0050*/  IMAD R5, R5, UR4, R0 ;  /* 0x0000000405057c24 */ /* 0x001fca000f8e0200 */
[----:B-1----:R-:W-:-:S13]  /*0060*/  ISETP.GE.AND P0, PT, R5, UR5, PT ;  /* 0x0000000505007c0c */ /* 0x002fda000bf06270 */
[----:B------:R-:W-:Y:S05]  /*0070*/  @P0 EXIT ;  /* 0x000000000000094d */ /* 0x000fea0003800000 */
[----:B------:R-:W0:Y:S01]  /*0080*/  LDC.64 R2, c[0x0][0x380] ;  /* 0x0000e000ff027b82 */ /* 0x000e220000000a00 */
[----:B------:R-:W1:Y:S01]  /*0090*/  LDCU.64 UR4, c[0x0][0x358] ;  /* 0x00006b00ff0477ac */ /* 0x000e620008000a00 */
[----:B------:R-:W2:Y:S01]  /*00a0*/  LDCU UR6, c[0x0][0x388] ;  /* 0x00007100ff0677ac */ /* 0x000ea20008000800 */
[----:B0-----:R-:W-:-:S05]  /*00b0*/  IMAD.WIDE R2, R5, 0x4, R2 ;  /* 0x0000000405027825 */ /* 0x001fca00078e0202 */
[----:B-1----:R-:W2:Y:S02]  /*00c0*/  LDG.E R0, desc[UR4][R2.64] ;  /* 0x0000000402007981 */ /* 0x002ea4000c1e1900 */
[----:B--2---:R-:W-:-:S05]  /*00d0*/  FMUL R5, R0, UR6 ;  /* 0x0000000600057c20 */ /* 0x004fca0008400000 */
[----:B------:R-:W-:Y:S01]  /*00e0*/  STG.E desc[UR4][R2.64], R5 ;  /* 0x0000000502007986 */ /* 0x000fe2000c101904 */
[----:B------:R-:W-:Y:S05]  /*00f0*/  EXIT ;  /* 0x000000000000794d */ /* 0x000fea0003800000 */
.L_x_0:
[----:B------:R-:W-:-:S00]  /*0100*/  BRA `(.L_x_0) ;  /* 0xfffffffc00fc7947 */ /* 0x000fc0000383ffff */
[----:B------:R-:W-:-:S00]  /*0110*/  NOP ;  /* 0x0000000000007918 */ /* 0x000fc00000000000 */
        /* <DEDUP_REMOVED lines=14> */
.L_x_2:


//--------------------- .text._Z10vector_addPfS_S_i --------------------------
	.section	.text._Z10vector_addPfS_S_i,"ax",@progbits
	.align	128
        .global         _Z10vector_addPfS_S_i
        .type           _Z10vector_addPfS_S_i,@function
        .size           _Z10vector_addPfS_S_i,(.L_x_3 - _Z10vector_addPfS_S_i)
        .other          _Z10vector_addPfS_S_i,@"STO_CUDA_ENTRY STV_DEFAULT"
_Z10vector_addPfS_S_i:
.text._Z10vector_addPfS_S_i:
        /* <DEDUP_REMOVED lines=9> */
[----:B------:R-:W1:Y:S07]  /*0090*/  LDCU.64 UR4, c[0x0][0x358] ;  /* 0x00006b00ff0477ac */ /* 0x000e6e0008000a00 */
[----:B------:R-:W2:Y:S08]  /*00a0*/  LDC.64 R4, c[0x0][0x388] ;  /* 0x0000e200ff047b82 */ /* 0x000eb00000000a00 */
[----:B------:R-:W3:Y:S01]  /*00b0*/  LDC.64 R6, c[0x0][0x390] ;  /* 0x0000e400ff067b82 */ /* 0x000ee20000000a00 */
[----:B0-----:R-:W-:-:S06]  /*00c0*/  IMAD.WIDE R2, R9, 0x4, R2 ;  /* 0x0000000409027825 */ /* 0x001fcc00078e0202 */
[----:B-1----:R-:W4:Y:S01]  /*00d0*/  LDG.E R2, desc[UR4][R2.64] ;  /* 0x0000000402027981 */ /* 0x002f22000c1e1900 */
[----:B--2---:R-:W-:-:S06]  /*00e0*/  IMAD.WIDE R4, R9, 0x4, R4 ;  /* 0x0000000409047825 */ /* 0x004fcc00078e0204 */
[----:B------:R-:W4:Y:S01]  /*00f0*/  LDG.E R5, desc[UR4][R4.64] ;  /* 0x0000000404057981 */ /* 0x000f22000c1e1900 */
[----:B---3--:R-:W-:-:S04]  /*0100*/  IMAD.WIDE R6, R9, 0x4, R6 ;  /* 0x0000000409067825 */ /* 0x008fc800078e0206 */
[----:B----4-:R-:W-:-:S05]  /*0110*/  FADD R9, R2, R5 ;  /* 0x0000000502097221 */ /* 0x010fca0000000000 */
[----:B------:R-:W-:Y:S01]  /*0120*/  STG.E desc[UR4][R6.64], R9 ;  /* 0x0000000906007986 */ /* 0x000fe2000c101904 */
[----:B------:R-:W-:Y:S05]  /*0130*/  EXIT ;  /* 0x000000000000794d */ /* 0x000fea0003800000 */
.L_x_1:
        /* <DEDUP_REMOVED lines=12> */
.L_x_3:


//--------------------- .nv.shared.reserved.0     --------------------------
	.section	.nv.shared.reserved.0,"aw",@nobits
	.weak		__nv_reservedSMEM_offset_0_alias
	.size		__nv_reservedSMEM_offset_0_alias, 0, 64
	.other		__nv_reservedSMEM_offset_0_alias,@"STO_CUDA_RESERVED_SHARED STV_DEFAULT"
__nv_reservedSMEM_offset_0_alias:
	.zero		0
	.zero		64


//--------------------- .nv.constant0._Z12vector_scalePffi --------------------------
	.section	.nv.constant0._Z12vector_scalePffi,"a",@progbits
	.sectionflags	@""
	.align	4
.nv.constant0._Z12vector_scalePffi:
	.zero		912


//--------------------- .nv.constant0._Z10vector_addPfS_S_i --------------------------
	.section	.nv.constant0._Z10vector_addPfS_S_i,"a",@progbits
	.sectionflags	@""
	.align	4
.nv.constant0._Z10vector_addPfS_S_i:
	.zero		924


//--------------------- SYMBOLS --------------------------

	.type		.nv.reservedSmem.offset0,@object
	.size		.nv.reservedSmem.offset0,0x4
